//
// Generated by NVIDIA NVVM Compiler
//
// Compiler Build ID: CL-36424714
// Cuda compilation tools, release 13.0, V13.0.88
// Based on NVVM 20.0.0
//

.version 9.0
.target sm_100
.address_size 64

	// .globl	add_kernel

.visible .entry add_kernel(
	.param .u64 .ptr .align 1 add_kernel_param_0,
	.param .u64 .ptr .align 1 add_kernel_param_1,
	.param .u64 .ptr .align 1 add_kernel_param_2,
	.param .u32 add_kernel_param_3
)
{
	.reg .pred 	%p<2>;
	.reg .b32 	%r<6>;
	.reg .b32 	%f<4>;
	.reg .b64 	%rd<11>;

	ld.param.u64 	%rd1, [add_kernel_param_0];
	ld.param.u64 	%rd2, [add_kernel_param_1];
	ld.param.u64 	%rd3, [add_kernel_param_2];
	ld.param.u32 	%r2, [add_kernel_param_3];
	mov.u32 	%r3, %ctaid.x;
	mov.u32 	%r4, %ntid.x;
	mov.u32 	%r5, %tid.x;
	mad.lo.s32 	%r1, %r3, %r4, %r5;
	setp.ge.s32 	%p1, %r1, %r2;
	@%p1 bra 	$L__BB0_2;
	cvta.to.global.u64 	%rd4, %rd1;
	cvta.to.global.u64 	%rd5, %rd2;
	cvta.to.global.u64 	%rd6, %rd3;
	mul.wide.s32 	%rd7, %r1, 4;
	add.s64 	%rd8, %rd4, %rd7;
	ld.global.f32 	%f1, [%rd8];
	add.s64 	%rd9, %rd5, %rd7;
	ld.global.f32 	%f2, [%rd9];
	add.f32 	%f3, %f1, %f2;
	add.s64 	%rd10, %rd6, %rd7;
	st.global.f32 	[%rd10], %f3;
$L__BB0_2:
	ret;

}
	// .globl	sub_kernel
.visible .entry sub_kernel(
	.param .u64 .ptr .align 1 sub_kernel_param_0,
	.param .u64 .ptr .align 1 sub_kernel_param_1,
	.param .u64 .ptr .align 1 sub_kernel_param_2,
	.param .u32 sub_kernel_param_3
)
{
	.reg .pred 	%p<2>;
	.reg .b32 	%r<6>;
	.reg .b32 	%f<4>;
	.reg .b64 	%rd<11>;

	ld.param.u64 	%rd1, [sub_kernel_param_0];
	ld.param.u64 	%rd2, [sub_kernel_param_1];
	ld.param.u64 	%rd3, [sub_kernel_param_2];
	ld.param.u32 	%r2, [sub_kernel_param_3];
	mov.u32 	%r3, %ctaid.x;
	mov.u32 	%r4, %ntid.x;
	mov.u32 	%r5, %tid.x;
	mad.lo.s32 	%r1, %r3, %r4, %r5;
	setp.ge.s32 	%p1, %r1, %r2;
	@%p1 bra 	$L__BB1_2;
	cvta.to.global.u64 	%rd4, %rd1;
	cvta.to.global.u64 	%rd5, %rd2;
	cvta.to.global.u64 	%rd6, %rd3;
	mul.wide.s32 	%rd7, %r1, 4;
	add.s64 	%rd8, %rd4, %rd7;
	ld.global.f32 	%f1, [%rd8];
	add.s64 	%rd9, %rd5, %rd7;
	ld.global.f32 	%f2, [%rd9];
	sub.f32 	%f3, %f1, %f2;
	add.s64 	%rd10, %rd6, %rd7;
	st.global.f32 	[%rd10], %f3;
$L__BB1_2:
	ret;

}
	// .globl	mul_kernel
.visible .entry mul_kernel(
	.param .u64 .ptr .align 1 mul_kernel_param_0,
	.param .u64 .ptr .align 1 mul_kernel_param_1,
	.param .u64 .ptr .align 1 mul_kernel_param_2,
	.param .u32 mul_kernel_param_3
)
{
	.reg .pred 	%p<2>;
	.reg .b32 	%r<6>;
	.reg .b32 	%f<4>;
	.reg .b64 	%rd<11>;

	ld.param.u64 	%rd1, [mul_kernel_param_0];
	ld.param.u64 	%rd2, [mul_kernel_param_1];
	ld.param.u64 	%rd3, [mul_kernel_param_2];
	ld.param.u32 	%r2, [mul_kernel_param_3];
	mov.u32 	%r3, %ctaid.x;
	mov.u32 	%r4, %ntid.x;
	mov.u32 	%r5, %tid.x;
	mad.lo.s32 	%r1, %r3, %r4, %r5;
	setp.ge.s32 	%p1, %r1, %r2;
	@%p1 bra 	$L__BB2_2;
	cvta.to.global.u64 	%rd4, %rd1;
	cvta.to.global.u64 	%rd5, %rd2;
	cvta.to.global.u64 	%rd6, %rd3;
	mul.wide.s32 	%rd7, %r1, 4;
	add.s64 	%rd8, %rd4, %rd7;
	ld.global.f32 	%f1, [%rd8];
	add.s64 	%rd9, %rd5, %rd7;
	ld.global.f32 	%f2, [%rd9];
	mul.f32 	%f3, %f1, %f2;
	add.s64 	%rd10, %rd6, %rd7;
	st.global.f32 	[%rd10], %f3;
$L__BB2_2:
	ret;

}
	// .globl	div_kernel
.visible .entry div_kernel(
	.param .u64 .ptr .align 1 div_kernel_param_0,
	.param .u64 .ptr .align 1 div_kernel_param_1,
	.param .u64 .ptr .align 1 div_kernel_param_2,
	.param .u32 div_kernel_param_3
)
{
	.reg .pred 	%p<3>;
	.reg .b32 	%r<7>;
	.reg .b32 	%f<4>;
	.reg .b64 	%rd<14>;

	ld.param.u64 	%rd2, [div_kernel_param_0];
	ld.param.u64 	%rd3, [div_kernel_param_1];
	ld.param.u64 	%rd4, [div_kernel_param_2];
	ld.param.u32 	%r2, [div_kernel_param_3];
	cvta.to.global.u64 	%rd1, %rd4;
	mov.u32 	%r3, %ctaid.x;
	mov.u32 	%r4, %ntid.x;
	mov.u32 	%r5, %tid.x;
	mad.lo.s32 	%r1, %r3, %r4, %r5;
	setp.ge.s32 	%p1, %r1, %r2;
	@%p1 bra 	$L__BB3_4;
	cvta.to.global.u64 	%rd5, %rd3;
	mul.wide.s32 	%rd6, %r1, 4;
	add.s64 	%rd7, %rd5, %rd6;
	ld.global.f32 	%f1, [%rd7];
	setp.neu.f32 	%p2, %f1, 0f00000000;
	@%p2 bra 	$L__BB3_3;
	add.s64 	%rd13, %rd1, %rd6;
	mov.b32 	%r6, 2139095040;
	st.global.u32 	[%rd13], %r6;
	bra.uni 	$L__BB3_4;
$L__BB3_3:
	cvta.to.global.u64 	%rd8, %rd2;
	add.s64 	%rd10, %rd8, %rd6;
	ld.global.f32 	%f2, [%rd10];
	div.rn.f32 	%f3, %f2, %f1;
	add.s64 	%rd11, %rd1, %rd6;
	st.global.f32 	[%rd11], %f3;
$L__BB3_4:
	ret;

}


// ===== COMPILED SASS (sm_100) =====

	.target	sm_100

	.elftype	@"ET_EXEC"


//--------------------- .note.nv.tkinfo           --------------------------
	.section	.note.nv.tkinfo,"",@"SHT_NOTE"
	.sectionflags	@"SHF_NOTE_NV_TKINFO"
	.tkinfo
        /*0018*/ 	.word	0x00000002
        /*0030*/ 	.string	""
        /*0030*/ 	.string	"ptxas"
        /*0030*/ 	.string	"Cuda compilation tools, release 13.0, V13.0.88"
        /*0030*/ 	.string	"Build cuda_13.0.r13.0/compiler.36424714_0"
        /*0030*/ 	.string	"-arch sm_100 -m 64 "



//--------------------- .note.nv.cuinfo           --------------------------
	.section	.note.nv.cuinfo,"",@"SHT_NOTE"
	.sectionflags	@"SHF_NOTE_NV_CUINFO"
        /*0018*/ 	.short	0x0002
        /*001a*/ 	.short	0x0064
        /*001c*/ 	.short	0x0082
	.zero		2


//--------------------- .nv.info                  --------------------------
	.section	.nv.info,"",@"SHT_CUDA_INFO"
	.align	4


	//----- nvinfo : EIATTR_REGCOUNT
	.align		4
        /*0000*/ 	.byte	0x04, 0x2f
        /*0002*/ 	.short	(.L_1 - .L_0)
	.align		4
.L_0:
        /*0004*/ 	.word	index@(add_kernel)
        /*0008*/ 	.word	0x0000000c


	//----- nvinfo : EIATTR_FRAME_SIZE
	.align		4
.L_1:
        /*000c*/ 	.byte	0x04, 0x11
        /*000e*/ 	.short	(.L_3 - .L_2)
	.align		4
.L_2:
        /*0010*/ 	.word	index@(add_kernel)
        /*0014*/ 	.word	0x00000000


	//----- nvinfo : EIATTR_REGCOUNT
	.align		4
.L_3:
        /*0018*/ 	.byte	0x04, 0x2f
        /*001a*/ 	.short	(.L_5 - .L_4)
	.align		4
.L_4:
        /*001c*/ 	.word	index@(sub_kernel)
        /*0020*/ 	.word	0x0000000c


	//----- nvinfo : EIATTR_FRAME_SIZE
	.align		4
.L_5:
        /*0024*/ 	.byte	0x04, 0x11
        /*0026*/ 	.short	(.L_7 - .L_6)
	.align		4
.L_6:
        /*0028*/ 	.word	index@(sub_kernel)
        /*002c*/ 	.word	0x00000000


	//----- nvinfo : EIATTR_REGCOUNT
	.align		4
.L_7:
        /*0030*/ 	.byte	0x04, 0x2f
        /*0032*/ 	.short	(.L_9 - .L_8)
	.align		4
.L_8:
        /*0034*/ 	.word	index@(mul_kernel)
        /*0038*/ 	.word	0x0000000c


	//----- nvinfo : EIATTR_FRAME_SIZE
	.align		4
.L_9:
        /*003c*/ 	.byte	0x04, 0x11
        /*003e*/ 	.short	(.L_11 - .L_10)
	.align		4
.L_10:
        /*0040*/ 	.word	index@(mul_kernel)
        /*0044*/ 	.word	0x00000000


	//----- nvinfo : EIATTR_REGCOUNT
	.align		4
.L_11:
        /*0048*/ 	.byte	0x04, 0x2f
        /*004a*/ 	.short	(.L_13 - .L_12)
	.align		4
.L_12:
        /*004c*/ 	.word	index@(div_kernel)
        /*0050*/ 	.word	0x00000010


	//----- nvinfo : EIATTR_FRAME_SIZE
	.align		4
.L_13:
        /*0054*/ 	.byte	0x04, 0x11
        /*0056*/ 	.short	(.L_15 - .L_14)
	.align		4
.L_14:
        /*0058*/ 	.word	index@($__internal_0_$__cuda_sm3x_div_rn_noftz_f32_slowpath)
        /*005c*/ 	.word	0x00000000


	//----- nvinfo : EIATTR_FRAME_SIZE
	.align		4
.L_15:
        /*0060*/ 	.byte	0x04, 0x11
        /*0062*/ 	.short	(.L_17 - .L_16)
	.align		4
.L_16:
        /*0064*/ 	.word	index@(div_kernel)
        /*0068*/ 	.word	0x00000000


	//----- nvinfo : EIATTR_MIN_STACK_SIZE
	.align		4
.L_17:
        /*006c*/ 	.byte	0x04, 0x12
        /*006e*/ 	.short	(.L_19 - .L_18)
	.align		4
.L_18:
        /*0070*/ 	.word	index@(div_kernel)
        /*0074*/ 	.word	0x00000000


	//----- nvinfo : EIATTR_MIN_STACK_SIZE
	.align		4
.L_19:
        /*0078*/ 	.byte	0x04, 0x12
        /*007a*/ 	.short	(.L_21 - .L_20)
	.align		4
.L_20:
        /*007c*/ 	.word	index@(mul_kernel)
        /*0080*/ 	.word	0x00000000


	//----- nvinfo : EIATTR_MIN_STACK_SIZE
	.align		4
.L_21:
        /*0084*/ 	.byte	0x04, 0x12
        /*0086*/ 	.short	(.L_23 - .L_22)
	.align		4
.L_22:
        /*0088*/ 	.word	index@(sub_kernel)
        /*008c*/ 	.word	0x00000000


	//----- nvinfo : EIATTR_MIN_STACK_SIZE
	.align		4
.L_23:
        /*0090*/ 	.byte	0x04, 0x12
        /*0092*/ 	.short	(.L_25 - .L_24)
	.align		4
.L_24:
        /*0094*/ 	.word	index@(add_kernel)
        /*0098*/ 	.word	0x00000000
.L_25:


//--------------------- .nv.compat                --------------------------
	.section	.nv.compat,"",@"SHT_CUDA_COMPAT_INFO"
	.align	4
        /*0000*/ 	.byte	0x02, 0x09, 0x00, 0x00, 0x02, 0x02, 0x01, 0x00, 0x02, 0x05, 0x05, 0x00, 0x03, 0x07, 0x01, 0x01
        /*0010*/ 	.byte	0x02, 0x03, 0x00, 0x00, 0x02, 0x06, 0x01, 0x00, 0x04, 0x0b, 0x08, 0x00, 0x01, 0x00, 0x00, 0x00
        /*0020*/ 	.byte	0x00, 0x00, 0x00, 0x00


//--------------------- .nv.info.div_kernel       --------------------------
	.section	.nv.info.div_kernel,"",@"SHT_CUDA_INFO"
	.sectionflags	@""
	.align	4


	//----- nvinfo : EIATTR_CUDA_API_VERSION
	.align		4
        /*0000*/ 	.byte	0x04, 0x37
        /*0002*/ 	.short	(.L_27 - .L_26)
.L_26:
        /*0004*/ 	.word	0x00000082


	//----- nvinfo : EIATTR_KPARAM_INFO
	.align		4
.L_27:
        /*0008*/ 	.byte	0x04, 0x17
        /*000a*/ 	.short	(.L_29 - .L_28)
.L_28:
        /*000c*/ 	.word	0x00000000
        /*0010*/ 	.short	0x0003
        /*0012*/ 	.short	0x0018
        /*0014*/ 	.byte	0x00, 0xf0, 0x11, 0x00


	//----- nvinfo : EIATTR_KPARAM_INFO
	.align		4
.L_29:
        /*0018*/ 	.byte	0x04, 0x17
        /*001a*/ 	.short	(.L_31 - .L_30)
.L_30:
        /*001c*/ 	.word	0x00000000
        /*0020*/ 	.short	0x0002
        /*0022*/ 	.short	0x0010
        /*0024*/ 	.byte	0x00, 0xf5, 0x21, 0x00


	//----- nvinfo : EIATTR_KPARAM_INFO
	.align		4
.L_31:
        /*0028*/ 	.byte	0x04, 0x17
        /*002a*/ 	.short	(.L_33 - .L_32)
.L_32:
        /*002c*/ 	.word	0x00000000
        /*0030*/ 	.short	0x0001
        /*0032*/ 	.short	0x0008
        /*0034*/ 	.byte	0x00, 0xf5, 0x21, 0x00


	//----- nvinfo : EIATTR_KPARAM_INFO
	.align		4
.L_33:
        /*0038*/ 	.byte	0x04, 0x17
        /*003a*/ 	.short	(.L_35 - .L_34)
.L_34:
        /*003c*/ 	.word	0x00000000
        /*0040*/ 	.short	0x0000
        /*0042*/ 	.short	0x0000
        /*0044*/ 	.byte	0x00, 0xf5, 0x21, 0x00


	//----- nvinfo : EIATTR_SPARSE_MMA_MASK
	.align		4
.L_35:
        /*0048*/ 	.byte	0x03, 0x50
        /*004a*/ 	.short	0x0000


	//----- nvinfo : EIATTR_MAXREG_COUNT
	.align		4
        /*004c*/ 	.byte	0x03, 0x1b
        /*004e*/ 	.short	0x00ff


	//----- nvinfo : EIATTR_MERCURY_ISA_VERSION
	.align		4
        /*0050*/ 	.byte	0x03, 0x5f
        /*0052*/ 	.short	0x0101


	//----- nvinfo : EIATTR_VRC_CTA_INIT_COUNT
	.align		4
        /*0054*/ 	.byte	0x02, 0x4a
	.zero		1
	.zero		1


	//----- nvinfo : EIATTR_EXIT_INSTR_OFFSETS
	.align		4
        /*0058*/ 	.byte	0x04, 0x1c
        /*005a*/ 	.short	(.L_37 - .L_36)


	//   ....[0]....
.L_36:
        /*005c*/ 	.word	0x00000070


	//   ....[1]....
        /*0060*/ 	.word	0x00000110


	//   ....[2]....
        /*0064*/ 	.word	0x00000250


	//----- nvinfo : EIATTR_CRS_STACK_SIZE
	.align		4
.L_37:
        /*0068*/ 	.byte	0x04, 0x1e
        /*006a*/ 	.short	(.L_39 - .L_38)
.L_38:
        /*006c*/ 	.word	0x00000000


	//----- nvinfo : EIATTR_CBANK_PARAM_SIZE
	.align		4
.L_39:
        /*0070*/ 	.byte	0x03, 0x19
        /*0072*/ 	.short	0x001c


	//----- nvinfo : EIATTR_PARAM_CBANK
	.align		4
        /*0074*/ 	.byte	0x04, 0x0a
        /*0076*/ 	.short	(.L_41 - .L_40)
	.align		4
.L_40:
        /*0078*/ 	.word	index@(.nv.constant0.div_kernel)
        /*007c*/ 	.short	0x0380
        /*007e*/ 	.short	0x001c


	//----- nvinfo : EIATTR_SW_WAR
	.align		4
.L_41:
        /*0080*/ 	.byte	0x04, 0x36
        /*0082*/ 	.short	(.L_43 - .L_42)
.L_42:
        /*0084*/ 	.word	0x00000008
.L_43:


//--------------------- .nv.info.mul_kernel       --------------------------
	.section	.nv.info.mul_kernel,"",@"SHT_CUDA_INFO"
	.sectionflags	@""
	.align	4


	//----- nvinfo : EIATTR_CUDA_API_VERSION
	.align		4
        /*0000*/ 	.byte	0x04, 0x37
        /*0002*/ 	.short	(.L_45 - .L_44)
.L_44:
        /*0004*/ 	.word	0x00000082


	//----- nvinfo : EIATTR_KPARAM_INFO
	.align		4
.L_45:
        /*0008*/ 	.byte	0x04, 0x17
        /*000a*/ 	.short	(.L_47 - .L_46)
.L_46:
        /*000c*/ 	.word	0x00000000
        /*0010*/ 	.short	0x0003
        /*0012*/ 	.short	0x0018
        /*0014*/ 	.byte	0x00, 0xf0, 0x11, 0x00


	//----- nvinfo : EIATTR_KPARAM_INFO
	.align		4
.L_47:
        /*0018*/ 	.byte	0x04, 0x17
        /*001a*/ 	.short	(.L_49 - .L_48)
.L_48:
        /*001c*/ 	.word	0x00000000
        /*0020*/ 	.short	0x0002
        /*0022*/ 	.short	0x0010
        /*0024*/ 	.byte	0x00, 0xf5, 0x21, 0x00


	//----- nvinfo : EIATTR_KPARAM_INFO
	.align		4
.L_49:
        /*0028*/ 	.byte	0x04, 0x17
        /*002a*/ 	.short	(.L_51 - .L_50)
.L_50:
        /*002c*/ 	.word	0x00000000
        /*0030*/ 	.short	0x0001
        /*0032*/ 	.short	0x0008
        /*0034*/ 	.byte	0x00, 0xf5, 0x21, 0x00


	//----- nvinfo : EIATTR_KPARAM_INFO
	.align		4
.L_51:
        /*0038*/ 	.byte	0x04, 0x17
        /*003a*/ 	.short	(.L_53 - .L_52)
.L_52:
        /*003c*/ 	.word	0x00000000
        /*0040*/ 	.short	0x0000
        /*0042*/ 	.short	0x0000
        /*0044*/ 	.byte	0x00, 0xf5, 0x21, 0x00


	//----- nvinfo : EIATTR_SPARSE_MMA_MASK
	.align		4
.L_53:
        /*0048*/ 	.byte	0x03, 0x50
        /*004a*/ 	.short	0x0000


	//----- nvinfo : EIATTR_MAXREG_COUNT
	.align		4
        /*004c*/ 	.byte	0x03, 0x1b
        /*004e*/ 	.short	0x00ff


	//----- nvinfo : EIATTR_MERCURY_ISA_VERSION
	.align		4
        /*0050*/ 	.byte	0x03, 0x5f
        /*0052*/ 	.short	0x0101


	//----- nvinfo : EIATTR_VRC_CTA_INIT_COUNT
	.align		4
        /*0054*/ 	.byte	0x02, 0x4a
	.zero		1
	.zero		1


	//----- nvinfo : EIATTR_EXIT_INSTR_OFFSETS
	.align		4
        /*0058*/ 	.byte	0x04, 0x1c
        /*005a*/ 	.short	(.L_55 - .L_54)


	//   ....[0]....
.L_54:
        /*005c*/ 	.word	0x00000070


	//   ....[1]....
        /*0060*/ 	.word	0x00000130


	//----- nvinfo : EIATTR_CBANK_PARAM_SIZE
	.align		4
.L_55:
        /*0064*/ 	.byte	0x03, 0x19
        /*0066*/ 	.short	0x001c


	//----- nvinfo : EIATTR_PARAM_CBANK
	.align		4
        /*0068*/ 	.byte	0x04, 0x0a
        /*006a*/ 	.short	(.L_57 - .L_56)
	.align		4
.L_56:
        /*006c*/ 	.word	index@(.nv.constant0.mul_kernel)
        /*0070*/ 	.short	0x0380
        /*0072*/ 	.short	0x001c


	//----- nvinfo : EIATTR_SW_WAR
	.align		4
.L_57:
        /*0074*/ 	.byte	0x04, 0x36
        /*0076*/ 	.short	(.L_59 - .L_58)
.L_58:
        /*0078*/ 	.word	0x00000008
.L_59:


//--------------------- .nv.info.sub_kernel       --------------------------
	.section	.nv.info.sub_kernel,"",@"SHT_CUDA_INFO"
	.sectionflags	@""
	.align	4


	//----- nvinfo : EIATTR_CUDA_API_VERSION
	.align		4
        /*0000*/ 	.byte	0x04, 0x37
        /*0002*/ 	.short	(.L_61 - .L_60)
.L_60:
        /*0004*/ 	.word	0x00000082


	//----- nvinfo : EIATTR_KPARAM_INFO
	.align		4
.L_61:
        /*0008*/ 	.byte	0x04, 0x17
        /*000a*/ 	.short	(.L_63 - .L_62)
.L_62:
        /*000c*/ 	.word	0x00000000
        /*0010*/ 	.short	0x0003
        /*0012*/ 	.short	0x0018
        /*0014*/ 	.byte	0x00, 0xf0, 0x11, 0x00


	//----- nvinfo : EIATTR_KPARAM_INFO
	.align		4
.L_63:
        /*0018*/ 	.byte	0x04, 0x17
        /*001a*/ 	.short	(.L_65 - .L_64)
.L_64:
        /*001c*/ 	.word	0x00000000
        /*0020*/ 	.short	0x0002
        /*0022*/ 	.short	0x0010
        /*0024*/ 	.byte	0x00, 0xf5, 0x21, 0x00


	//----- nvinfo : EIATTR_KPARAM_INFO
	.align		4
.L_65:
        /*0028*/ 	.byte	0x04, 0x17
        /*002a*/ 	.short	(.L_67 - .L_66)
.L_66:
        /*002c*/ 	.word	0x00000000
        /*0030*/ 	.short	0x0001
        /*0032*/ 	.short	0x0008
        /*0034*/ 	.byte	0x00, 0xf5, 0x21, 0x00


	//----- nvinfo : EIATTR_KPARAM_INFO
	.align		4
.L_67:
        /*0038*/ 	.byte	0x04, 0x17
        /*003a*/ 	.short	(.L_69 - .L_68)
.L_68:
        /*003c*/ 	.word	0x00000000
        /*0040*/ 	.short	0x0000
        /*0042*/ 	.short	0x0000
        /*0044*/ 	.byte	0x00, 0xf5, 0x21, 0x00


	//----- nvinfo : EIATTR_SPARSE_MMA_MASK
	.align		4
.L_69:
        /*0048*/ 	.byte	0x03, 0x50
        /*004a*/ 	.short	0x0000


	//----- nvinfo : EIATTR_MAXREG_COUNT
	.align		4
        /*004c*/ 	.byte	0x03, 0x1b
        /*004e*/ 	.short	0x00ff


	//----- nvinfo : EIATTR_MERCURY_ISA_VERSION
	.align		4
        /*0050*/ 	.byte	0x03, 0x5f
        /*0052*/ 	.short	0x0101


	//----- nvinfo : EIATTR_VRC_CTA_INIT_COUNT
	.align		4
        /*0054*/ 	.byte	0x02, 0x4a
	.zero		1
	.zero		1


	//----- nvinfo : EIATTR_EXIT_INSTR_OFFSETS
	.align		4
        /*0058*/ 	.byte	0x04, 0x1c
        /*005a*/ 	.short	(.L_71 - .L_70)


	//   ....[0]....
.L_70:
        /*005c*/ 	.word	0x00000070


	//   ....[1]....
        /*0060*/ 	.word	0x00000130


	//----- nvinfo : EIATTR_CBANK_PARAM_SIZE
	.align		4
.L_71:
        /*0064*/ 	.byte	0x03, 0x19
        /*0066*/ 	.short	0x001c


	//----- nvinfo : EIATTR_PARAM_CBANK
	.align		4
        /*0068*/ 	.byte	0x04, 0x0a
        /*006a*/ 	.short	(.L_73 - .L_72)
	.align		4
.L_72:
        /*006c*/ 	.word	index@(.nv.constant0.sub_kernel)
        /*0070*/ 	.short	0x0380
        /*0072*/ 	.short	0x001c


	//----- nvinfo : EIATTR_SW_WAR
	.align		4
.L_73:
        /*0074*/ 	.byte	0x04, 0x36
        /*0076*/ 	.short	(.L_75 - .L_74)
.L_74:
        /*0078*/ 	.word	0x00000008
.L_75:


//--------------------- .nv.info.add_kernel       --------------------------
	.section	.nv.info.add_kernel,"",@"SHT_CUDA_INFO"
	.sectionflags	@""
	.align	4


	//----- nvinfo : EIATTR_CUDA_API_VERSION
	.align		4
        /*0000*/ 	.byte	0x04, 0x37
        /*0002*/ 	.short	(.L_77 - .L_76)
.L_76:
        /*0004*/ 	.word	0x00000082


	//----- nvinfo : EIATTR_KPARAM_INFO
	.align		4
.L_77:
        /*0008*/ 	.byte	0x04, 0x17
        /*000a*/ 	.short	(.L_79 - .L_78)
.L_78:
        /*000c*/ 	.word	0x00000000
        /*0010*/ 	.short	0x0003
        /*0012*/ 	.short	0x0018
        /*0014*/ 	.byte	0x00, 0xf0, 0x11, 0x00


	//----- nvinfo : EIATTR_KPARAM_INFO
	.align		4
.L_79:
        /*0018*/ 	.byte	0x04, 0x17
        /*001a*/ 	.short	(.L_81 - .L_80)
.L_80:
        /*001c*/ 	.word	0x00000000
        /*0020*/ 	.short	0x0002
        /*0022*/ 	.short	0x0010
        /*0024*/ 	.byte	0x00, 0xf5, 0x21, 0x00


	//----- nvinfo : EIATTR_KPARAM_INFO
	.align		4
.L_81:
        /*0028*/ 	.byte	0x04, 0x17
        /*002a*/ 	.short	(.L_83 - .L_82)
.L_82:
        /*002c*/ 	.word	0x00000000
        /*0030*/ 	.short	0x0001
        /*0032*/ 	.short	0x0008
        /*0034*/ 	.byte	0x00, 0xf5, 0x21, 0x00


	//----- nvinfo : EIATTR_KPARAM_INFO
	.align		4
.L_83:
        /*0038*/ 	.byte	0x04, 0x17
        /*003a*/ 	.short	(.L_85 - .L_84)
.L_84:
        /*003c*/ 	.word	0x00000000
        /*0040*/ 	.short	0x0000
        /*0042*/ 	.short	0x0000
        /*0044*/ 	.byte	0x00, 0xf5, 0x21, 0x00


	//----- nvinfo : EIATTR_SPARSE_MMA_MASK
	.align		4
.L_85:
        /*0048*/ 	.byte	0x03, 0x50
        /*004a*/ 	.short	0x0000


	//----- nvinfo : EIATTR_MAXREG_COUNT
	.align		4
        /*004c*/ 	.byte	0x03, 0x1b
        /*004e*/ 	.short	0x00ff


	//----- nvinfo : EIATTR_MERCURY_ISA_VERSION
	.align		4
        /*0050*/ 	.byte	0x03, 0x5f
        /*0052*/ 	.short	0x0101


	//----- nvinfo : EIATTR_VRC_CTA_INIT_COUNT
	.align		4
        /*0054*/ 	.byte	0x02, 0x4a
	.zero		1
	.zero		1


	//----- nvinfo : EIATTR_EXIT_INSTR_OFFSETS
	.align		4
        /*0058*/ 	.byte	0x04, 0x1c
        /*005a*/ 	.short	(.L_87 - .L_86)


	//   ....[0]....
.L_86:
        /*005c*/ 	.word	0x00000070


	//   ....[1]....
        /*0060*/ 	.word	0x00000130


	//----- nvinfo : EIATTR_CBANK_PARAM_SIZE
	.align		4
.L_87:
        /*0064*/ 	.byte	0x03, 0x19
        /*0066*/ 	.short	0x001c


	//----- nvinfo : EIATTR_PARAM_CBANK
	.align		4
        /*0068*/ 	.byte	0x04, 0x0a
        /*006a*/ 	.short	(.L_89 - .L_88)
	.align		4
.L_88:
        /*006c*/ 	.word	index@(.nv.constant0.add_kernel)
        /*0070*/ 	.short	0x0380
        /*0072*/ 	.short	0x001c


	//----- nvinfo : EIATTR_SW_WAR
	.align		4
.L_89:
        /*0074*/ 	.byte	0x04, 0x36
        /*0076*/ 	.short	(.L_91 - .L_90)
.L_90:
        /*0078*/ 	.word	0x00000008
.L_91:


//--------------------- .nv.callgraph             --------------------------
	.section	.nv.callgraph,"",@"SHT_CUDA_CALLGRAPH"
	.align	4
	.sectionentsize	8
	.align		4
        /*0000*/ 	.word	0x00000000
	.align		4
        /*0004*/ 	.word	0xffffffff
	.align		4
        /*0008*/ 	.word	0x00000000
	.align		4
        /*000c*/ 	.word	0xfffffffe
	.align		4
        /*0010*/ 	.word	0x00000000
	.align		4
        /*0014*/ 	.word	0xfffffffd
	.align		4
        /*0018*/ 	.word	0x00000000
	.align		4
        /*001c*/ 	.word	0xfffffffc


//--------------------- .text.div_kernel          --------------------------
	.section	.text.div_kernel,"ax",@progbits
	.align	128
        .global         div_kernel
        .type           div_kernel,@function
        .size           div_kernel,(.L_x_17 - div_kernel)
        .other          div_kernel,@"STO_CUDA_ENTRY STV_DEFAULT"
div_kernel:
.text.div_kernel:
[----:B------:R-:W-:Y:S01]  /*0000*/  LDC R1, c[0x0][0x37c] ;  /* 0x0000df00ff017b82 */ /* 0x000fe20000000800 */
[----:B------:R-:W0:Y:S07]  /*0010*/  S2R R3, SR_TID.X ;  /* 0x0000000000037919 */ /* 0x000e2e0000002100 */
[----:B------:R-:W0:Y:S01]  /*0020*/  S2UR UR4, SR_CTAID.X ;  /* 0x00000000000479c3 */ /* 0x000e220000002500 */
[----:B------:R-:W1:Y:S07]  /*0030*/  LDCU UR5, c[0x0][0x398] ;  /* 0x00007300ff0577ac */ /* 0x000e6e0008000800 */
[----:B------:R-:W0:Y:S02]  /*0040*/  LDC R2, c[0x0][0x360] ;  /* 0x0000d800ff027b82 */ /* 0x000e240000000800 */
[----:B0-----:R-:W-:-:S05]  /*0050*/  IMAD R2, R2, UR4, R3 ;  /* 0x0000000402027c24 */ /* 0x001fca000f8e0203 */
[----:B-1----:R-:W-:-:S13]  /*0060*/  ISETP.GE.AND P0, PT, R2, UR5, PT ;  /* 0x0000000502007c0c */ /* 0x002fda000bf06270 */
[----:B------:R-:W-:Y:S05]  /*0070*/  @P0 EXIT ;  /* 0x000000000000094d */ /* 0x000fea0003800000 */
[----:B------:R-:W0:Y:S01]  /*0080*/  LDC.64 R4, c[0x0][0x388] ;  /* 0x0000e200ff047b82 */ /* 0x000e220000000a00 */
[----:B------:R-:W1:Y:S01]  /*0090*/  LDCU.64 UR4, c[0x0][0x358] ;  /* 0x00006b00ff0477ac */ /* 0x000e620008000a00 */
[----:B0-----:R-:W-:-:S05]  /*00a0*/  IMAD.WIDE R4, R2, 0x4, R4 ;  /* 0x0000000402047825 */ /* 0x001fca00078e0204 */
[----:B-1----:R-:W2:Y:S02]  /*00b0*/  LDG.E R3, desc[UR4][R4.64] ;  /* 0x0000000404037981 */ /* 0x002ea4000c1e1900 */
[----:B--2---:R-:W-:-:S13]  /*00c0*/  FSETP.NEU.AND P0, PT, R3, RZ, PT ;  /* 0x000000ff0300720b */ /* 0x004fda0003f0d000 */
[----:B------:R-:W0:Y:S01]  /*00d0*/  @!P0 LDC.64 R6, c[0x0][0x390] ;  /* 0x0000e400ff068b82 */ /* 0x000e220000000a00 */
[----:B------:R-:W-:Y:S02]  /*00e0*/  @!P0 IMAD.MOV.U32 R9, RZ, RZ, 0x7f800000 ;  /* 0x7f800000ff098424 */ /* 0x000fe400078e00ff */
[----:B0-----:R-:W-:-:S05]  /*00f0*/  @!P0 IMAD.WIDE R6, R2, 0x4, R6 ;  /* 0x0000000402068825 */ /* 0x001fca00078e0206 */
[----:B------:R0:W-:Y:S01]  /*0100*/  @!P0 STG.E desc[UR4][R6.64], R9 ;  /* 0x0000000906008986 */ /* 0x0001e2000c101904 */
[----:B------:R-:W-:Y:S05]  /*0110*/  @!P0 EXIT ;  /* 0x000000000000894d */ /* 0x000fea0003800000 */
[----:B------:R-:W1:Y:S02]  /*0120*/  LDC.64 R4, c[0x0][0x380] ;  /* 0x0000e000ff047b82 */ /* 0x000e640000000a00 */
[----:B-1----:R-:W-:-:S05]  /*0130*/  IMAD.WIDE R4, R2, 0x4, R4 ;  /* 0x0000000402047825 */ /* 0x002fca00078e0204 */
[----:B------:R-:W2:Y:S01]  /*0140*/  LDG.E R0, desc[UR4][R4.64] ;  /* 0x0000000404007981 */ /* 0x000ea2000c1e1900 */
[----:B0-----:R-:W0:Y:S01]  /*0150*/  MUFU.RCP R6, R3 ;  /* 0x0000000300067308 */ /* 0x001e220000001000 */
[----:B------:R-:W-:Y:S01]  /*0160*/  BSSY.RECONVERGENT B0, `(.L_x_0) ;  /* 0x000000b000007945 */ /* 0x000fe20003800200 */
[----:B0-----:R-:W-:-:S04]  /*0170*/  FFMA R7, -R3, R6, 1 ;  /* 0x3f80000003077423 */ /* 0x001fc80000000106 */
[----:B------:R-:W-:Y:S02]  /*0180*/  FFMA R7, R6, R7, R6 ;  /* 0x0000000706077223 */ /* 0x000fe40000000006 */
[----:B--2---:R-:W0:Y:S02]  /*0190*/  FCHK P0, R0, R3 ;  /* 0x0000000300007302 */ /* 0x004e240000000000 */
[----:B------:R-:W-:-:S04]  /*01a0*/  FFMA R6, R0, R7, RZ ;  /* 0x0000000700067223 */ /* 0x000fc800000000ff */
[----:B------:R-:W-:-:S04]  /*01b0*/  FFMA R8, -R3, R6, R0 ;  /* 0x0000000603087223 */ /* 0x000fc80000000100 */
[----:B------:R-:W-:Y:S01]  /*01c0*/  FFMA R7, R7, R8, R6 ;  /* 0x0000000807077223 */ /* 0x000fe20000000006 */
[----:B0-----:R-:W-:Y:S06]  /*01d0*/  @!P0 BRA `(.L_x_1) ;  /* 0x00000000000c8947 */ /* 0x001fec0003800000 */
[----:B------:R-:W-:-:S07]  /*01e0*/  MOV R4, 0x200 ;  /* 0x0000020000047802 */ /* 0x000fce0000000f00 */
[----:B------:R-:W-:Y:S05]  /*01f0*/  CALL.REL.NOINC `($__internal_0_$__cuda_sm3x_div_rn_noftz_f32_slowpath) ;  /* 0x0000000000187944 */ /* 0x000fea0003c00000 */
[----:B------:R-:W-:-:S07]  /*0200*/  IMAD.MOV.U32 R7, RZ, RZ, R0 ;  /* 0x000000ffff077224 */ /* 0x000fce00078e0000 */
.L_x_1:
[----:B------:R-:W-:Y:S05]  /*0210*/  BSYNC.RECONVERGENT B0 ;  /* 0x0000000000007941 */ /* 0x000fea0003800200 */
.L_x_0:
[----:B------:R-:W0:Y:S02]  /*0220*/  LDC.64 R4, c[0x0][0x390] ;  /* 0x0000e400ff047b82 */ /* 0x000e240000000a00 */
[----:B0-----:R-:W-:-:S05]  /*0230*/  IMAD.WIDE R4, R2, 0x4, R4 ;  /* 0x0000000402047825 */ /* 0x001fca00078e0204 */
[----:B------:R-:W-:Y:S01]  /*0240*/  STG.E desc[UR4][R4.64], R7 ;  /* 0x0000000704007986 */ /* 0x000fe2000c101904 */
[----:B------:R-:W-:Y:S05]  /*0250*/  EXIT ;  /* 0x000000000000794d */ /* 0x000fea0003800000 */
        .weak           $__internal_0_$__cuda_sm3x_div_rn_noftz_f32_slowpath
        .type           $__internal_0_$__cuda_sm3x_div_rn_noftz_f32_slowpath,@function
        .size           $__internal_0_$__cuda_sm3x_div_rn_noftz_f32_slowpath,(.L_x_17 - $__internal_0_$__cuda_sm3x_div_rn_noftz_f32_slowpath)
$__internal_0_$__cuda_sm3x_div_rn_noftz_f32_slowpath:
[--C-:B------:R-:W-:Y:S01]  /*0260*/  SHF.R.U32.HI R6, RZ, 0x17, R3.reuse ;  /* 0x00000017ff067819 */ /* 0x100fe20000011603 */
[----:B------:R-:W-:Y:S01]  /*0270*/  BSSY.RECONVERGENT B1, `(.L_x_2) ;  /* 0x0000064000017945 */ /* 0x000fe20003800200 */
[--C-:B------:R-:W-:Y:S01]  /*0280*/  SHF.R.U32.HI R5, RZ, 0x17, R0.reuse ;  /* 0x00000017ff057819 */ /* 0x100fe20000011600 */
[----:B------:R-:W-:Y:S01]  /*0290*/  IMAD.MOV.U32 R7, RZ, RZ, R0 ;  /* 0x000000ffff077224 */ /* 0x000fe200078e0000 */
[----:B------:R-:W-:Y:S01]  /*02a0*/  LOP3.LUT R6, R6, 0xff, RZ, 0xc0, !PT ;  /* 0x000000ff06067812 */ /* 0x000fe200078ec0ff */
[----:B------:R-:W-:Y:S01]  /*02b0*/  IMAD.MOV.U32 R8, RZ, RZ, R3 ;  /* 0x000000ffff087224 */ /* 0x000fe200078e0003 */
[----:B------:R-:W-:-:S03]  /*02c0*/  LOP3.LUT R5, R5, 0xff, RZ, 0xc0, !PT ;  /* 0x000000ff05057812 */ /* 0x000fc600078ec0ff */
[----:B------:R-:W-:Y:S02]  /*02d0*/  VIADD R11, R6, 0xffffffff ;  /* 0xffffffff060b7836 */ /* 0x000fe40000000000 */
[----:B------:R-:W-:-:S03]  /*02e0*/  VIADD R10, R5, 0xffffffff ;  /* 0xffffffff050a7836 */ /* 0x000fc60000000000 */
[----:B------:R-:W-:-:S04]  /*02f0*/  ISETP.GT.U32.AND P0, PT, R11, 0xfd, PT ;  /* 0x000000fd0b00780c */ /* 0x000fc80003f04070 */
[----:B------:R-:W-:-:S13]  /*0300*/  ISETP.GT.U32.OR P0, PT, R10, 0xfd, P0 ;  /* 0x000000fd0a00780c */ /* 0x000fda0000704470 */
[----:B------:R-:W-:Y:S01]  /*0310*/  @!P0 IMAD.MOV.U32 R9, RZ, RZ, RZ ;  /* 0x000000ffff098224 */ /* 0x000fe200078e00ff */
[----:B------:R-:W-:Y:S06]  /*0320*/  @!P0 BRA `(.L_x_3) ;  /* 0x00000000005c8947 */ /* 0x000fec0003800000 */
[----:B------:R-:W-:Y:S02]  /*0330*/  FSETP.GTU.FTZ.AND P0, PT, |R0|, +INF , PT ;  /* 0x7f8000000000780b */ /* 0x000fe40003f1c200 */
[----:B------:R-:W-:-:S04]  /*0340*/  FSETP.GTU.FTZ.AND P1, PT, |R3|, +INF , PT ;  /* 0x7f8000000300780b */ /* 0x000fc80003f3c200 */
[----:B------:R-:W-:-:S13]  /*0350*/  PLOP3.LUT P0, PT, P0, P1, PT, 0xf8, 0x8f ;  /* 0x00000000008f781c */ /* 0x000fda0000703f70 */
[----:B------:R-:W-:Y:S05]  /*0360*/  @P0 BRA `(.L_x_4) ;  /* 0x00000004004c0947 */ /* 0x000fea0003800000 */
[----:B------:R-:W-:-:S13]  /*0370*/  LOP3.LUT P0, RZ, R8, 0x7fffffff, R7, 0xc8, !PT ;  /* 0x7fffffff08ff7812 */ /* 0x000fda000780c807 */
[----:B------:R-:W-:Y:S05]  /*0380*/  @!P0 BRA `(.L_x_5) ;  /* 0x00000004003c8947 */ /* 0x000fea0003800000 */
[C---:B------:R-:W-:Y:S02]  /*0390*/  FSETP.NEU.FTZ.AND P2, PT, |R0|.reuse, +INF , PT ;  /* 0x7f8000000000780b */ /* 0x040fe40003f5d200 */
[----:B------:R-:W-:Y:S02]  /*03a0*/  FSETP.NEU.FTZ.AND P1, PT, |R3|, +INF , PT ;  /* 0x7f8000000300780b */ /* 0x000fe40003f3d200 */
[----:B------:R-:W-:-:S11]  /*03b0*/  FSETP.NEU.FTZ.AND P0, PT, |R0|, +INF , PT ;  /* 0x7f8000000000780b */ /* 0x000fd60003f1d200 */
[----:B------:R-:W-:Y:S05]  /*03c0*/  @!P1 BRA !P2, `(.L_x_5) ;  /* 0x00000004002c9947 */ /* 0x000fea0005000000 */
[----:B------:R-:W-:-:S04]  /*03d0*/  LOP3.LUT P2, RZ, R7, 0x7fffffff, RZ, 0xc0, !PT ;  /* 0x7fffffff07ff7812 */ /* 0x000fc8000784c0ff */
[----:B------:R-:W-:-:S13]  /*03e0*/  PLOP3.LUT P1, PT, P1, P2, PT, 0x2f, 0xf2 ;  /* 0x0000000000f2781c */ /* 0x000fda0000f24577 */
[----:B------:R-:W-:Y:S05]  /*03f0*/  @P1 BRA `(.L_x_6) ;  /* 0x0000000400181947 */ /* 0x000fea0003800000 */
[----:B------:R-:W-:-:S04]  /*0400*/  LOP3.LUT P1, RZ, R8, 0x7fffffff, RZ, 0xc0, !PT ;  /* 0x7fffffff08ff7812 */ /* 0x000fc8000782c0ff */
[----:B------:R-:W-:-:S13]  /*0410*/  PLOP3.LUT P0, PT, P0, P1, PT, 0x2f, 0xf2 ;  /* 0x0000000000f2781c */ /* 0x000fda0000702577 */
[----:B------:R-:W-:Y:S05]  /*0420*/  @P0 BRA `(.L_x_7) ;  /* 0x0000000400000947 */ /* 0x000fea0003800000 */
[----:B------:R-:W-:Y:S02]  /*0430*/  ISETP.GE.AND P0, PT, R10, RZ, PT ;  /* 0x000000ff0a00720c */ /* 0x000fe40003f06270 */
[----:B------:R-:W-:-:S11]  /*0440*/  ISETP.GE.AND P1, PT, R11, RZ, PT ;  /* 0x000000ff0b00720c */ /* 0x000fd60003f26270 */
[----:B------:R-:W-:Y:S02]  /*0450*/  @P0 IMAD.MOV.U32 R9, RZ, RZ, RZ ;  /* 0x000000ffff090224 */ /* 0x000fe400078e00ff */
[----:B------:R-:W-:Y:S01]  /*0460*/  @!P0 FFMA R7, R0, 1.84467440737095516160e+19, RZ ;  /* 0x5f80000000078823 */ /* 0x000fe200000000ff */
[----:B------:R-:W-:Y:S02]  /*0470*/  @!P0 IMAD.MOV.U32 R9, RZ, RZ, -0x40 ;  /* 0xffffffc0ff098424 */ /* 0x000fe400078e00ff */
[----:B------:R-:W-:Y:S02]  /*0480*/  @!P1 FFMA R8, R3, 1.84467440737095516160e+19, RZ ;  /* 0x5f80000003089823 */ /* 0x000fe400000000ff */
[----:B------:R-:W-:-:S07]  /*0490*/  @!P1 VIADD R9, R9, 0x40 ;  /* 0x0000004009099836 */ /* 0x000fce0000000000 */
.L_x_3:
[----:B------:R-:W-:Y:S01]  /*04a0*/  LEA R3, R6, 0xc0800000, 0x17 ;  /* 0xc080000006037811 */ /* 0x000fe200078eb8ff */
[----:B------:R-:W-:Y:S01]  /*04b0*/  VIADD R5, R5, 0xffffff81 ;  /* 0xffffff8105057836 */ /* 0x000fe20000000000 */
[----:B------:R-:W-:Y:S03]  /*04c0*/  BSSY.RECONVERGENT B2, `(.L_x_8) ;  /* 0x0000035000027945 */ /* 0x000fe60003800200 */
[----:B------:R-:W-:Y:S01]  /*04d0*/  IMAD.IADD R3, R8, 0x1, -R3 ;  /* 0x0000000108037824 */ /* 0x000fe200078e0a03 */
[C---:B------:R-:W-:Y:S01]  /*04e0*/  IADD3 R6, PT, PT, R5.reuse, 0x7f, -R6 ;  /* 0x0000007f05067810 */ /* 0x040fe20007ffe806 */
[----:B------:R-:W-:Y:S02]  /*04f0*/  IMAD R0, R5, -0x800000, R7 ;  /* 0xff80000005007824 */ /* 0x000fe400078e0207 */
[----:B------:R-:W0:Y:S01]  /*0500*/  MUFU.RCP R8, R3 ;  /* 0x0000000300087308 */ /* 0x000e220000001000 */
[----:B------:R-:W-:Y:S01]  /*0510*/  FADD.FTZ R11, -R3, -RZ ;  /* 0x800000ff030b7221 */ /* 0x000fe20000010100 */
[----:B------:R-:W-:-:S03]  /*0520*/  IMAD.IADD R6, R6, 0x1, R9 ;  /* 0x0000000106067824 */ /* 0x000fc600078e0209 */
[----:B0-----:R-:W-:-:S04]  /*0530*/  FFMA R13, R8, R11, 1 ;  /* 0x3f800000080d7423 */ /* 0x001fc8000000000b */
[----:B------:R-:W-:-:S04]  /*0540*/  FFMA R10, R8, R13, R8 ;  /* 0x0000000d080a7223 */ /* 0x000fc80000000008 */
[----:B------:R-:W-:-:S04]  /*0550*/  FFMA R7, R0, R10, RZ ;  /* 0x0000000a00077223 */ /* 0x000fc800000000ff */
[----:B------:R-:W-:-:S04]  /*0560*/  FFMA R8, R11, R7, R0 ;  /* 0x000000070b087223 */ /* 0x000fc80000000000 */
[----:B------:R-:W-:-:S04]  /*0570*/  FFMA R7, R10, R8, R7 ;  /* 0x000000080a077223 */ /* 0x000fc80000000007 */
[----:B------:R-:W-:-:S04]  /*0580*/  FFMA R8, R11, R7, R0 ;  /* 0x000000070b087223 */ /* 0x000fc80000000000 */
[----:B------:R-:W-:-:S05]  /*0590*/  FFMA R0, R10, R8, R7 ;  /* 0x000000080a007223 */ /* 0x000fca0000000007 */
[----:B------:R-:W-:-:S04]  /*05a0*/  SHF.R.U32.HI R3, RZ, 0x17, R0 ;  /* 0x00000017ff037819 */ /* 0x000fc80000011600 */
[----:B------:R-:W-:-:S05]  /*05b0*/  LOP3.LUT R3, R3, 0xff, RZ, 0xc0, !PT ;  /* 0x000000ff03037812 */ /* 0x000fca00078ec0ff */
[----:B------:R-:W-:-:S04]  /*05c0*/  IMAD.IADD R9, R3, 0x1, R6 ;  /* 0x0000000103097824 */ /* 0x000fc800078e0206 */
[----:B------:R-:W-:-:S05]  /*05d0*/  VIADD R3, R9, 0xffffffff ;  /* 0xffffffff09037836 */ /* 0x000fca0000000000 */
[----:B------:R-:W-:-:S13]  /*05e0*/  ISETP.GE.U32.AND P0, PT, R3, 0xfe, PT ;  /* 0x000000fe0300780c */ /* 0x000fda0003f06070 */
[----:B------:R-:W-:Y:S05]  /*05f0*/  @!P0 BRA `(.L_x_9) ;  /* 0x0000000000808947 */ /* 0x000fea0003800000 */
[----:B------:R-:W-:-:S13]  /*0600*/  ISETP.GT.AND P0, PT, R9, 0xfe, PT ;  /* 0x000000fe0900780c */ /* 0x000fda0003f04270 */
[----:B------:R-:W-:Y:S05]  /*0610*/  @P0 BRA `(.L_x_10) ;  /* 0x00000000006c0947 */ /* 0x000fea0003800000 */
[----:B------:R-:W-:-:S13]  /*0620*/  ISETP.GE.AND P0, PT, R9, 0x1, PT ;  /* 0x000000010900780c */ /* 0x000fda0003f06270 */
[----:B------:R-:W-:Y:S05]  /*0630*/  @P0 BRA `(.L_x_11) ;  /* 0x0000000000740947 */ /* 0x000fea0003800000 */
[----:B------:R-:W-:Y:S02]  /*0640*/  ISETP.GE.AND P0, PT, R9, -0x18, PT ;  /* 0xffffffe80900780c */ /* 0x000fe40003f06270 */
[----:B------:R-:W-:-:S11]  /*0650*/  LOP3.LUT R0, R0, 0x80000000, RZ, 0xc0, !PT ;  /* 0x8000000000007812 */ /* 0x000fd600078ec0ff */
[----:B------:R-:W-:Y:S05]  /*0660*/  @!P0 BRA `(.L_x_11) ;  /* 0x0000000000688947 */ /* 0x000fea0003800000 */
[CCC-:B------:R-:W-:Y:S01]  /*0670*/  FFMA.RZ R3, R10.reuse, R8.reuse, R7.reuse ;  /* 0x000000080a037223 */ /* 0x1c0fe2000000c007 */
[CCC-:B------:R-:W-:Y:S01]  /*0680*/  FFMA.RM R6, R10.reuse, R8.reuse, R7.reuse ;  /* 0x000000080a067223 */ /* 0x1c0fe20000004007 */
[C---:B------:R-:W-:Y:S02]  /*0690*/  ISETP.NE.AND P2, PT, R9.reuse, RZ, PT ;  /* 0x000000ff0900720c */ /* 0x040fe40003f45270 */
[----:B------:R-:W-:Y:S02]  /*06a0*/  ISETP.NE.AND P1, PT, R9, RZ, PT ;  /* 0x000000ff0900720c */ /* 0x000fe40003f25270 */
[----:B------:R-:W-:Y:S01]  /*06b0*/  LOP3.LUT R5, R3, 0x7fffff, RZ, 0xc0, !PT ;  /* 0x007fffff03057812 */ /* 0x000fe200078ec0ff */
[----:B------:R-:W-:Y:S01]  /*06c0*/  FFMA.RP R3, R10, R8, R7 ;  /* 0x000000080a037223 */ /* 0x000fe20000008007 */
[----:B------:R-:W-:Y:S02]  /*06d0*/  VIADD R8, R9, 0x20 ;  /* 0x0000002009087836 */ /* 0x000fe40000000000 */
[----:B------:R-:W-:Y:S01]  /*06e0*/  LOP3.LUT R5, R5, 0x800000, RZ, 0xfc, !PT ;  /* 0x0080000005057812 */ /* 0x000fe200078efcff */
[----:B------:R-:W-:Y:S01]  /*06f0*/  IMAD.MOV R7, RZ, RZ, -R9 ;  /* 0x000000ffff077224 */ /* 0x000fe200078e0a09 */
[----:B------:R-:W-:-:S02]  /*0700*/  FSETP.NEU.FTZ.AND P0, PT, R3, R6, PT ;  /* 0x000000060300720b */ /* 0x000fc40003f1d000 */
[----:B------:R-:W-:Y:S02]  /*0710*/  SHF.L.U32 R8, R5, R8, RZ ;  /* 0x0000000805087219 */ /* 0x000fe400000006ff */
[----:B------:R-:W-:Y:S02]  /*0720*/  SEL R6, R7, RZ, P2 ;  /* 0x000000ff07067207 */ /* 0x000fe40001000000 */
[----:B------:R-:W-:Y:S02]  /*0730*/  ISETP.NE.AND P1, PT, R8, RZ, P1 ;  /* 0x000000ff0800720c */ /* 0x000fe40000f25270 */
[----:B------:R-:W-:Y:S02]  /*0740*/  SHF.R.U32.HI R6, RZ, R6, R5 ;  /* 0x00000006ff067219 */ /* 0x000fe40000011605 */
[----:B------:R-:W-:Y:S02]  /*0750*/  PLOP3.LUT P0, PT, P0, P1, PT, 0xf8, 0x8f ;  /* 0x00000000008f781c */ /* 0x000fe40000703f70 */
[----:B------:R-:W-:-:S02]  /*0760*/  SHF.R.U32.HI R8, RZ, 0x1, R6 ;  /* 0x00000001ff087819 */ /* 0x000fc40000011606 */
[----:B------:R-:W-:-:S04]  /*0770*/  SEL R3, RZ, 0x1, !P0 ;  /* 0x00000001ff037807 */ /* 0x000fc80004000000 */
[----:B------:R-:W-:-:S04]  /*0780*/  LOP3.LUT R3, R3, 0x1, R8, 0xf8, !PT ;  /* 0x0000000103037812 */ /* 0x000fc800078ef808 */
[----:B------:R-:W-:-:S05]  /*0790*/  LOP3.LUT R3, R3, R6, RZ, 0xc0, !PT ;  /* 0x0000000603037212 */ /* 0x000fca00078ec0ff */
[----:B------:R-:W-:-:S05]  /*07a0*/  IMAD.IADD R3, R8, 0x1, R3 ;  /* 0x0000000108037824 */ /* 0x000fca00078e0203 */
[----:B------:R-:W-:Y:S01]  /*07b0*/  LOP3.LUT R0, R3, R0, RZ, 0xfc, !PT ;  /* 0x0000000003007212 */ /* 0x000fe200078efcff */
[----:B------:R-:W-:Y:S06]  /*07c0*/  BRA `(.L_x_11) ;  /* 0x0000000000107947 */ /* 0x000fec0003800000 */
.L_x_10:
[----:B------:R-:W-:-:S04]  /*07d0*/  LOP3.LUT R0, R0, 0x80000000, RZ, 0xc0, !PT ;  /* 0x8000000000007812 */ /* 0x000fc800078ec0ff */
[----:B------:R-:W-:Y:S01]  /*07e0*/  LOP3.LUT R0, R0, 0x7f800000, RZ, 0xfc, !PT ;  /* 0x7f80000000007812 */ /* 0x000fe200078efcff */
[----:B------:R-:W-:Y:S06]  /*07f0*/  BRA `(.L_x_11) ;  /* 0x0000000000047947 */ /* 0x000fec0003800000 */
.L_x_9:
[----:B------:R-:W-:-:S07]  /*0800*/  IMAD R0, R6, 0x800000, R0 ;  /* 0x0080000006007824 */ /* 0x000fce00078e0200 */
.L_x_11:
[----:B------:R-:W-:Y:S05]  /*0810*/  BSYNC.RECONVERGENT B2 ;  /* 0x0000000000027941 */ /* 0x000fea0003800200 */
.L_x_8:
[----:B------:R-:W-:Y:S05]  /*0820*/  BRA `(.L_x_12) ;  /* 0x0000000000207947 */ /* 0x000fea0003800000 */
.L_x_7:
[----:B------:R-:W-:-:S04]  /*0830*/  LOP3.LUT R0, R8, 0x80000000, R7, 0x48, !PT ;  /* 0x8000000008007812 */ /* 0x000fc800078e4807 */
[----:B------:R-:W-:Y:S01]  /*0840*/  LOP3.LUT R0, R0, 0x7f800000, RZ, 0xfc, !PT ;  /* 0x7f80000000007812 */ /* 0x000fe200078efcff */
[----:B------:R-:W-:Y:S06]  /*0850*/  BRA `(.L_x_12) ;  /* 0x0000000000147947 */ /* 0x000fec0003800000 */
.L_x_6:
[----:B------:R-:W-:Y:S01]  /*0860*/  LOP3.LUT R0, R8, 0x80000000, R7, 0x48, !PT ;  /* 0x8000000008007812 */ /* 0x000fe200078e4807 */
[----:B------:R-:W-:Y:S06]  /*0870*/  BRA `(.L_x_12) ;  /* 0x00000000000c7947 */ /* 0x000fec0003800000 */
.L_x_5:
[----:B------:R-:W0:Y:S01]  /*0880*/  MUFU.RSQ R0, -QNAN ;  /* 0xffc0000000007908 */ /* 0x000e220000001400 */
[----:B------:R-:W-:Y:S05]  /*0890*/  BRA `(.L_x_12) ;  /* 0x0000000000047947 */ /* 0x000fea0003800000 */
.L_x_4:
[----:B------:R-:W-:-:S07]  /*08a0*/  FADD.FTZ R0, R0, R3 ;  /* 0x0000000300007221 */ /* 0x000fce0000010000 */
.L_x_12:
[----:B------:R-:W-:Y:S05]  /*08b0*/  BSYNC.RECONVERGENT B1 ;  /* 0x0000000000017941 */ /* 0x000fea0003800200 */
.L_x_2:
[----:B------:R-:W-:-:S04]  /*08c0*/  IMAD.MOV.U32 R5, RZ, RZ, 0x0 ;  /* 0x00000000ff057424 */ /* 0x000fc800078e00ff */
[----:B0-----:R-:W-:Y:S05]  /*08d0*/  RET.REL.NODEC R4 `(div_kernel) ;  /* 0xfffffff404c87950 */ /* 0x001fea0003c3ffff */
.L_x_13:
[----:B------:R-:W-:-:S00]  /*08e0*/  BRA `(.L_x_13) ;  /* 0xfffffffc00fc7947 */ /* 0x000fc0000383ffff */
[----:B------:R-:W-:-:S00]  /*08f0*/  NOP ;  /* 0x0000000000007918 */ /* 0x000fc00000000000 */
        /* <DEDUP_REMOVED lines=8> */
.L_x_17:


//--------------------- .text.mul_kernel          --------------------------
	.section	.text.mul_kernel,"ax",@progbits
	.align	128
        .global         mul_kernel
        .type           mul_kernel,@function
        .size           mul_kernel,(.L_x_19 - mul_kernel)
        .other          mul_kernel,@"STO_CUDA_ENTRY STV_DEFAULT"
mul_kernel:
.text.mul_kernel:
        /* <DEDUP_REMOVED lines=9> */
[----:B------:R-:W1:Y:S07]  /*0090*/  LDCU.64 UR4, c[0x0][0x358] ;  /* 0x00006b00ff0477ac */ /* 0x000e6e0008000a00 */
[----:B------:R-:W2:Y:S08]  /*00a0*/  LDC.64 R4, c[0x0][0x388] ;  /* 0x0000e200ff047b82 */ /* 0x000eb00000000a00 */
[----:B------:R-:W3:Y:S01]  /*00b0*/  LDC.64 R6, c[0x0][0x390] ;  /* 0x0000e400ff067b82 */ /* 0x000ee20000000a00 */
[----:B0-----:R-:W-:-:S06]  /*00c0*/  IMAD.WIDE R2, R9, 0x4, R2 ;  /* 0x0000000409027825 */ /* 0x001fcc00078e0202 */
[----:B-1----:R-:W4:Y:S01]  /*00d0*/  LDG.E R2, desc[UR4][R2.64] ;  /* 0x0000000402027981 */ /* 0x002f22000c1e1900 */
[----:B--2---:R-:W-:-:S06]  /*00e0*/  IMAD.WIDE R4, R9, 0x4, R4 ;  /* 0x0000000409047825 */ /* 0x004fcc00078e0204 */
[----:B------:R-:W4:Y:S01]  /*00f0*/  LDG.E R5, desc[UR4][R4.64] ;  /* 0x0000000404057981 */ /* 0x000f22000c1e1900 */
[----:B---3--:R-:W-:-:S04]  /*0100*/  IMAD.WIDE R6, R9, 0x4, R6 ;  /* 0x0000000409067825 */ /* 0x008fc800078e0206 */
[----:B----4-:R-:W-:-:S05]  /*0110*/  FMUL R9, R2, R5 ;  /* 0x0000000502097220 */ /* 0x010fca0000400000 */
[----:B------:R-:W-:Y:S01]  /*0120*/  STG.E desc[UR4][R6.64], R9 ;  /* 0x0000000906007986 */ /* 0x000fe2000c101904 */
[----:B------:R-:W-:Y:S05]  /*0130*/  EXIT ;  /* 0x000000000000794d */ /* 0x000fea0003800000 */
.L_x_14:
        /* <DEDUP_REMOVED lines=12> */
.L_x_19:


//--------------------- .text.sub_kernel          --------------------------
	.section	.text.sub_kernel,"ax",@progbits
	.align	128
        .global         sub_kernel
        .type           sub_kernel,@function
        .size           sub_kernel,(.L_x_20 - sub_kernel)
        .other          sub_kernel,@"STO_CUDA_ENTRY STV_DEFAULT"
sub_kernel:
.text.sub_kernel:
        /* <DEDUP_REMOVED lines=17> */
[----:B----4-:R-:W-:-:S05]  /*0110*/  FADD R9, R2, -R5 ;  /* 0x8000000502097221 */ /* 0x010fca0000000000 */
[----:B------:R-:W-:Y:S01]  /*0120*/  STG.E desc[UR4][R6.64], R9 ;  /* 0x0000000906007986 */ /* 0x000fe2000c101904 */
[----:B------:R-:W-:Y:S05]  /*0130*/  EXIT ;  /* 0x000000000000794d */ /* 0x000fea0003800000 */
.L_x_15:
        /* <DEDUP_REMOVED lines=12> */
.L_x_20:


//--------------------- .text.add_kernel          --------------------------
	.section	.text.add_kernel,"ax",@progbits
	.align	128
        .global         add_kernel
        .type           add_kernel,@function
        .size           add_kernel,(.L_x_21 - add_kernel)
        .other          add_kernel,@"STO_CUDA_ENTRY STV_DEFAULT"
add_kernel:
.text.add_kernel:
        /* <DEDUP_REMOVED lines=17> */
[----:B----4-:R-:W-:-:S05]  /*0110*/  FADD R9, R2, R5 ;  /* 0x0000000502097221 */ /* 0x010fca0000000000 */
[----:B------:R-:W-:Y:S01]  /*0120*/  STG.E desc[UR4][R6.64], R9 ;  /* 0x0000000906007986 */ /* 0x000fe2000c101904 */
[----:B------:R-:W-:Y:S05]  /*0130*/  EXIT ;  /* 0x000000000000794d */ /* 0x000fea0003800000 */
.L_x_16:
        /* <DEDUP_REMOVED lines=12> */
.L_x_21:


//--------------------- .nv.shared.reserved.0     --------------------------
	.section	.nv.shared.reserved.0,"aw",@nobits
	.weak		__nv_reservedSMEM_offset_0_alias
	.size		__nv_reservedSMEM_offset_0_alias, 0, 64
	.other		__nv_reservedSMEM_offset_0_alias,@"STO_CUDA_RESERVED_SHARED STV_DEFAULT"
__nv_reservedSMEM_offset_0_alias:
	.zero		0
	.zero		64


//--------------------- .nv.constant0.div_kernel  --------------------------
	.section	.nv.constant0.div_kernel,"a",@progbits
	.sectionflags	@""
	.align	4
.nv.constant0.div_kernel:
	.zero		924


//--------------------- .nv.constant0.mul_kernel  --------------------------
	.section	.nv.constant0.mul_kernel,"a",@progbits
	.sectionflags	@""
	.align	4
.nv.constant0.mul_kernel:
	.zero		924


//--------------------- .nv.constant0.sub_kernel  --------------------------
	.section	.nv.constant0.sub_kernel,"a",@progbits
	.sectionflags	@""
	.align	4
.nv.constant0.sub_kernel:
	.zero		924


//--------------------- .nv.constant0.add_kernel  --------------------------
	.section	.nv.constant0.add_kernel,"a",@progbits
	.sectionflags	@""
	.align	4
.nv.constant0.add_kernel:
	.zero		924


//--------------------- SYMBOLS --------------------------

	.type		.nv.reservedSmem.offset0,@object
	.size		.nv.reservedSmem.offset0,0x4
